//
// Generated by NVIDIA NVVM Compiler
//
// Compiler Build ID: CL-36424714
// Cuda compilation tools, release 13.0, V13.0.88
// Based on NVVM 20.0.0
//

.version 9.0
.target sm_100
.address_size 64

	// .globl	_Z13reduction_gpuPfS_i
// _ZZ13reduction_gpuPfS_iE11shared_data has been demoted

.visible .entry _Z13reduction_gpuPfS_i(
	.param .u64 .ptr .align 1 _Z13reduction_gpuPfS_i_param_0,
	.param .u64 .ptr .align 1 _Z13reduction_gpuPfS_i_param_1,
	.param .u32 _Z13reduction_gpuPfS_i_param_2
)
{
	.reg .pred 	%p<9>;
	.reg .b32 	%r<19>;
	.reg .b32 	%f<22>;
	.reg .b64 	%rd<15>;
	// demoted variable
	.shared .align 4 .b8 _ZZ13reduction_gpuPfS_iE11shared_data[4096];
	ld.param.u64 	%rd3, [_Z13reduction_gpuPfS_i_param_0];
	ld.param.u64 	%rd2, [_Z13reduction_gpuPfS_i_param_1];
	ld.param.u32 	%r11, [_Z13reduction_gpuPfS_i_param_2];
	cvta.to.global.u64 	%rd1, %rd3;
	mov.u32 	%r1, %tid.x;
	mov.u32 	%r2, %ctaid.x;
	mov.u32 	%r18, %ntid.x;
	mul.lo.s32 	%r12, %r2, %r18;
	shl.b32 	%r13, %r12, 2;
	add.s32 	%r4, %r13, %r1;
	setp.ge.s32 	%p1, %r4, %r11;
	mov.f32 	%f19, 0f00000000;
	@%p1 bra 	$L__BB0_2;
	mul.wide.s32 	%rd4, %r4, 4;
	add.s64 	%rd5, %rd1, %rd4;
	ld.global.f32 	%f10, [%rd5];
	add.f32 	%f19, %f10, 0f00000000;
$L__BB0_2:
	add.s32 	%r5, %r4, %r18;
	setp.ge.s32 	%p2, %r5, %r11;
	@%p2 bra 	$L__BB0_4;
	mul.wide.s32 	%rd6, %r5, 4;
	add.s64 	%rd7, %rd1, %rd6;
	ld.global.f32 	%f11, [%rd7];
	add.f32 	%f19, %f19, %f11;
$L__BB0_4:
	add.s32 	%r6, %r5, %r18;
	setp.ge.s32 	%p3, %r6, %r11;
	@%p3 bra 	$L__BB0_6;
	mul.wide.s32 	%rd8, %r6, 4;
	add.s64 	%rd9, %rd1, %rd8;
	ld.global.f32 	%f12, [%rd9];
	add.f32 	%f19, %f19, %f12;
$L__BB0_6:
	add.s32 	%r7, %r6, %r18;
	setp.ge.s32 	%p4, %r7, %r11;
	@%p4 bra 	$L__BB0_8;
	mul.wide.s32 	%rd10, %r7, 4;
	add.s64 	%rd11, %rd1, %rd10;
	ld.global.f32 	%f13, [%rd11];
	add.f32 	%f19, %f19, %f13;
$L__BB0_8:
	shl.b32 	%r14, %r1, 2;
	mov.u32 	%r15, _ZZ13reduction_gpuPfS_iE11shared_data;
	add.s32 	%r8, %r15, %r14;
	st.shared.f32 	[%r8], %f19;
	bar.sync 	0;
	setp.lt.u32 	%p5, %r18, 2;
	@%p5 bra 	$L__BB0_12;
$L__BB0_9:
	shr.u32 	%r10, %r18, 1;
	setp.ge.u32 	%p6, %r1, %r10;
	@%p6 bra 	$L__BB0_11;
	shl.b32 	%r16, %r10, 2;
	add.s32 	%r17, %r8, %r16;
	ld.shared.f32 	%f14, [%r17];
	ld.shared.f32 	%f15, [%r8];
	add.f32 	%f16, %f14, %f15;
	st.shared.f32 	[%r8], %f16;
$L__BB0_11:
	bar.sync 	0;
	setp.gt.u32 	%p7, %r18, 3;
	mov.u32 	%r18, %r10;
	@%p7 bra 	$L__BB0_9;
$L__BB0_12:
	setp.ne.s32 	%p8, %r1, 0;
	@%p8 bra 	$L__BB0_14;
	ld.shared.f32 	%f17, [_ZZ13reduction_gpuPfS_iE11shared_data];
	cvta.to.global.u64 	%rd12, %rd2;
	mul.wide.u32 	%rd13, %r2, 4;
	add.s64 	%rd14, %rd12, %rd13;
	st.global.f32 	[%rd14], %f17;
$L__BB0_14:
	ret;

}


// ===== COMPILED SASS (sm_100) =====

	.target	sm_100

	.elftype	@"ET_EXEC"


//--------------------- .note.nv.tkinfo           --------------------------
	.section	.note.nv.tkinfo,"",@"SHT_NOTE"
	.sectionflags	@"SHF_NOTE_NV_TKINFO"
	.tkinfo
        /*0018*/ 	.word	0x00000002
        /*0030*/ 	.string	""
        /*0030*/ 	.string	"ptxas"
        /*0030*/ 	.string	"Cuda compilation tools, release 13.0, V13.0.88"
        /*0030*/ 	.string	"Build cuda_13.0.r13.0/compiler.36424714_0"
        /*0030*/ 	.string	"-arch sm_100 -m 64 "



//--------------------- .note.nv.cuinfo           --------------------------
	.section	.note.nv.cuinfo,"",@"SHT_NOTE"
	.sectionflags	@"SHF_NOTE_NV_CUINFO"
        /*0018*/ 	.short	0x0002
        /*001a*/ 	.short	0x0064
        /*001c*/ 	.short	0x0082
	.zero		2


//--------------------- .nv.info                  --------------------------
	.section	.nv.info,"",@"SHT_CUDA_INFO"
	.align	4


	//----- nvinfo : EIATTR_REGCOUNT
	.align		4
        /*0000*/ 	.byte	0x04, 0x2f
        /*0002*/ 	.short	(.L_1 - .L_0)
	.align		4
.L_0:
        /*0004*/ 	.word	index@(_Z13reduction_gpuPfS_i)
        /*0008*/ 	.word	0x00000012


	//----- nvinfo : EIATTR_FRAME_SIZE
	.align		4
.L_1:
        /*000c*/ 	.byte	0x04, 0x11
        /*000e*/ 	.short	(.L_3 - .L_2)
	.align		4
.L_2:
        /*0010*/ 	.word	index@(_Z13reduction_gpuPfS_i)
        /*0014*/ 	.word	0x00000000


	//----- nvinfo : EIATTR_MIN_STACK_SIZE
	.align		4
.L_3:
        /*0018*/ 	.byte	0x04, 0x12
        /*001a*/ 	.short	(.L_5 - .L_4)
	.align		4
.L_4:
        /*001c*/ 	.word	index@(_Z13reduction_gpuPfS_i)
        /*0020*/ 	.word	0x00000000
.L_5:


//--------------------- .nv.compat                --------------------------
	.section	.nv.compat,"",@"SHT_CUDA_COMPAT_INFO"
	.align	4
        /*0000*/ 	.byte	0x02, 0x09, 0x00, 0x00, 0x02, 0x02, 0x01, 0x00, 0x02, 0x05, 0x05, 0x00, 0x03, 0x07, 0x01, 0x01
        /*0010*/ 	.byte	0x02, 0x03, 0x00, 0x00, 0x02, 0x06, 0x01, 0x00, 0x04, 0x0b, 0x08, 0x00, 0x09, 0x00, 0x00, 0x00
        /*0020*/ 	.byte	0x00, 0x00, 0x00, 0x00


//--------------------- .nv.info._Z13reduction_gpuPfS_i --------------------------
	.section	.nv.info._Z13reduction_gpuPfS_i,"",@"SHT_CUDA_INFO"
	.sectionflags	@""
	.align	4


	//----- nvinfo : EIATTR_CUDA_API_VERSION
	.align		4
        /*0000*/ 	.byte	0x04, 0x37
        /*0002*/ 	.short	(.L_7 - .L_6)
.L_6:
        /*0004*/ 	.word	0x00000082


	//----- nvinfo : EIATTR_KPARAM_INFO
	.align		4
.L_7:
        /*0008*/ 	.byte	0x04, 0x17
        /*000a*/ 	.short	(.L_9 - .L_8)
.L_8:
        /*000c*/ 	.word	0x00000000
        /*0010*/ 	.short	0x0002
        /*0012*/ 	.short	0x0010
        /*0014*/ 	.byte	0x00, 0xf0, 0x11, 0x00


	//----- nvinfo : EIATTR_KPARAM_INFO
	.align		4
.L_9:
        /*0018*/ 	.byte	0x04, 0x17
        /*001a*/ 	.short	(.L_11 - .L_10)
.L_10:
        /*001c*/ 	.word	0x00000000
        /*0020*/ 	.short	0x0001
        /*0022*/ 	.short	0x0008
        /*0024*/ 	.byte	0x00, 0xf5, 0x21, 0x00


	//----- nvinfo : EIATTR_KPARAM_INFO
	.align		4
.L_11:
        /*0028*/ 	.byte	0x04, 0x17
        /*002a*/ 	.short	(.L_13 - .L_12)
.L_12:
        /*002c*/ 	.word	0x00000000
        /*0030*/ 	.short	0x0000
        /*0032*/ 	.short	0x0000
        /*0034*/ 	.byte	0x00, 0xf5, 0x21, 0x00


	//----- nvinfo : EIATTR_SPARSE_MMA_MASK
	.align		4
.L_13:
        /*0038*/ 	.byte	0x03, 0x50
        /*003a*/ 	.short	0x0000


	//----- nvinfo : EIATTR_MAXREG_COUNT
	.align		4
        /*003c*/ 	.byte	0x03, 0x1b
        /*003e*/ 	.short	0x00ff


	//----- nvinfo : EIATTR_NUM_BARRIERS
	.align		4
        /*0040*/ 	.byte	0x02, 0x4c
        /*0042*/ 	.byte	0x01
	.zero		1


	//----- nvinfo : EIATTR_MERCURY_ISA_VERSION
	.align		4
        /*0044*/ 	.byte	0x03, 0x5f
        /*0046*/ 	.short	0x0101


	//----- nvinfo : EIATTR_VRC_CTA_INIT_COUNT
	.align		4
        /*0048*/ 	.byte	0x02, 0x4a
	.zero		1
	.zero		1


	//----- nvinfo : EIATTR_EXIT_INSTR_OFFSETS
	.align		4
        /*004c*/ 	.byte	0x04, 0x1c
        /*004e*/ 	.short	(.L_15 - .L_14)


	//   ....[0]....
.L_14:
        /*0050*/ 	.word	0x00000350


	//   ....[1]....
        /*0054*/ 	.word	0x000003d0


	//----- nvinfo : EIATTR_CBANK_PARAM_SIZE
	.align		4
.L_15:
        /*0058*/ 	.byte	0x03, 0x19
        /*005a*/ 	.short	0x0014


	//----- nvinfo : EIATTR_PARAM_CBANK
	.align		4
        /*005c*/ 	.byte	0x04, 0x0a
        /*005e*/ 	.short	(.L_17 - .L_16)
	.align		4
.L_16:
        /*0060*/ 	.word	index@(.nv.constant0._Z13reduction_gpuPfS_i)
        /*0064*/ 	.short	0x0380
        /*0066*/ 	.short	0x0014


	//----- nvinfo : EIATTR_SW_WAR
	.align		4
.L_17:
        /*0068*/ 	.byte	0x04, 0x36
        /*006a*/ 	.short	(.L_19 - .L_18)
.L_18:
        /*006c*/ 	.word	0x00000008
.L_19:


//--------------------- .nv.callgraph             --------------------------
	.section	.nv.callgraph,"",@"SHT_CUDA_CALLGRAPH"
	.align	4
	.sectionentsize	8
	.align		4
        /*0000*/ 	.word	0x00000000
	.align		4
        /*0004*/ 	.word	0xffffffff
	.align		4
        /*0008*/ 	.word	0x00000000
	.align		4
        /*000c*/ 	.word	0xfffffffe
	.align		4
        /*0010*/ 	.word	0x00000000
	.align		4
        /*0014*/ 	.word	0xfffffffd
	.align		4
        /*0018*/ 	.word	0x00000000
	.align		4
        /*001c*/ 	.word	0xfffffffc


//--------------------- .text._Z13reduction_gpuPfS_i --------------------------
	.section	.text._Z13reduction_gpuPfS_i,"ax",@progbits
	.align	128
        .global         _Z13reduction_gpuPfS_i
        .type           _Z13reduction_gpuPfS_i,@function
        .size           _Z13reduction_gpuPfS_i,(.L_x_3 - _Z13reduction_gpuPfS_i)
        .other          _Z13reduction_gpuPfS_i,@"STO_CUDA_ENTRY STV_DEFAULT"
_Z13reduction_gpuPfS_i:
.text._Z13reduction_gpuPfS_i:
[----:B------:R-:W-:Y:S01]  /*0000*/  LDC R1, c[0x0][0x37c] ;  /* 0x0000df00ff017b82 */ /* 0x000fe20000000800 */
[----:B------:R-:W0:Y:S01]  /*0010*/  S2R R0, SR_CTAID.X ;  /* 0x0000000000007919 */ /* 0x000e220000002500 */
[----:B------:R-:W1:Y:S01]  /*0020*/  LDCU UR4, c[0x0][0x360] ;  /* 0x00006c00ff0477ac */ /* 0x000e620008000800 */
[----:B------:R-:W2:Y:S01]  /*0030*/  S2R R2, SR_TID.X ;  /* 0x0000000000027919 */ /* 0x000ea20000002100 */
[----:B------:R-:W3:Y:S01]  /*0040*/  LDCU UR5, c[0x0][0x390] ;  /* 0x00007200ff0577ac */ /* 0x000ee20008000800 */
[----:B------:R-:W4:Y:S01]  /*0050*/  LDCU.64 UR6, c[0x0][0x358] ;  /* 0x00006b00ff0677ac */ /* 0x000f220008000a00 */
[----:B-1----:R-:W-:Y:S01]  /*0060*/  MOV R3, UR4 ;  /* 0x0000000400037c02 */ /* 0x002fe20008000f00 */
[----:B0-----:R-:W-:-:S04]  /*0070*/  IMAD R5, R0, UR4, RZ ;  /* 0x0000000400057c24 */ /* 0x001fc8000f8e02ff */
[----:B--2---:R-:W-:-:S05]  /*0080*/  IMAD R12, R5, 0x4, R2 ;  /* 0x00000004050c7824 */ /* 0x004fca00078e0202 */
[C---:B------:R-:W-:Y:S02]  /*0090*/  IADD3 R13, PT, PT, R12.reuse, R3, RZ ;  /* 0x000000030c0d7210 */ /* 0x040fe40007ffe0ff */
[----:B---3--:R-:W-:Y:S02]  /*00a0*/  ISETP.GE.AND P1, PT, R12, UR5, PT ;  /* 0x000000050c007c0c */ /* 0x008fe4000bf26270 */
[----:B------:R-:W-:Y:S01]  /*00b0*/  ISETP.GE.AND P2, PT, R13, UR5, PT ;  /* 0x000000050d007c0c */ /* 0x000fe2000bf46270 */
[----:B------:R-:W-:-:S05]  /*00c0*/  IMAD.IADD R14, R3, 0x1, R13 ;  /* 0x00000001030e7824 */ /* 0x000fca00078e020d */
[----:B------:R-:W-:Y:S02]  /*00d0*/  ISETP.GE.AND P3, PT, R14, UR5, PT ;  /* 0x000000050e007c0c */ /* 0x000fe4000bf66270 */
[----:B------:R-:W-:-:S03]  /*00e0*/  IADD3 R15, PT, PT, R3, R14, RZ ;  /* 0x0000000e030f7210 */ /* 0x000fc60007ffe0ff */
[----:B------:R-:W0:Y:S01]  /*00f0*/  @!P1 LDC.64 R6, c[0x0][0x380] ;  /* 0x0000e000ff069b82 */ /* 0x000e220000000a00 */
[----:B------:R-:W-:-:S07]  /*0100*/  ISETP.GE.AND P0, PT, R15, UR5, PT ;  /* 0x000000050f007c0c */ /* 0x000fce000bf06270 */
[----:B------:R-:W1:Y:S08]  /*0110*/  @!P2 LDC.64 R8, c[0x0][0x380] ;  /* 0x0000e000ff08ab82 */ /* 0x000e700000000a00 */
[----:B------:R-:W2:Y:S08]  /*0120*/  @!P3 LDC.64 R10, c[0x0][0x380] ;  /* 0x0000e000ff0abb82 */ /* 0x000eb00000000a00 */
[----:B------:R-:W3:Y:S01]  /*0130*/  @!P0 LDC.64 R4, c[0x0][0x380] ;  /* 0x0000e000ff048b82 */ /* 0x000ee20000000a00 */
[----:B0-----:R-:W-:-:S06]  /*0140*/  @!P1 IMAD.WIDE R6, R12, 0x4, R6 ;  /* 0x000000040c069825 */ /* 0x001fcc00078e0206 */
[----:B----4-:R-:W4:Y:S01]  /*0150*/  @!P1 LDG.E R6, desc[UR6][R6.64] ;  /* 0x0000000606069981 */ /* 0x010f22000c1e1900 */
[----:B-1----:R-:W-:-:S06]  /*0160*/  @!P2 IMAD.WIDE R8, R13, 0x4, R8 ;  /* 0x000000040d08a825 */ /* 0x002fcc00078e0208 */
[----:B------:R-:W5:Y:S01]  /*0170*/  @!P2 LDG.E R9, desc[UR6][R8.64] ;  /* 0x000000060809a981 */ /* 0x000f62000c1e1900 */
[----:B--2---:R-:W-:-:S06]  /*0180*/  @!P3 IMAD.WIDE R10, R14, 0x4, R10 ;  /* 0x000000040e0ab825 */ /* 0x004fcc00078e020a */
[----:B------:R-:W2:Y:S01]  /*0190*/  @!P3 LDG.E R11, desc[UR6][R10.64] ;  /* 0x000000060a0bb981 */ /* 0x000ea2000c1e1900 */
[----:B---3--:R-:W-:-:S06]  /*01a0*/  @!P0 IMAD.WIDE R4, R15, 0x4, R4 ;  /* 0x000000040f048825 */ /* 0x008fcc00078e0204 */
[----:B------:R-:W3:Y:S01]  /*01b0*/  @!P0 LDG.E R5, desc[UR6][R4.64] ;  /* 0x0000000604058981 */ /* 0x000ee2000c1e1900 */
[----:B------:R-:W0:Y:S01]  /*01c0*/  S2UR UR5, SR_CgaCtaId ;  /* 0x00000000000579c3 */ /* 0x000e220000008800 */
[----:B------:R-:W-:Y:S01]  /*01d0*/  IMAD.MOV.U32 R12, RZ, RZ, RZ ;  /* 0x000000ffff0c7224 */ /* 0x000fe200078e00ff */
[----:B------:R-:W-:Y:S02]  /*01e0*/  UMOV UR4, 0x400 ;  /* 0x0000040000047882 */ /* 0x000fe40000000000 */
[----:B0-----:R-:W-:Y:S01]  /*01f0*/  ULEA UR4, UR5, UR4, 0x18 ;  /* 0x0000000405047291 */ /* 0x001fe2000f8ec0ff */
[----:B----4-:R-:W-:Y:S01]  /*0200*/  @!P1 FADD R12, RZ, R6 ;  /* 0x00000006ff0c9221 */ /* 0x010fe20000000000 */
[----:B------:R-:W-:-:S03]  /*0210*/  ISETP.GE.U32.AND P1, PT, R3, 0x2, PT ;  /* 0x000000020300780c */ /* 0x000fc60003f26070 */
[----:B-----5:R-:W-:-:S04]  /*0220*/  @!P2 FADD R12, R12, R9 ;  /* 0x000000090c0ca221 */ /* 0x020fc80000000000 */
[----:B--2---:R-:W-:-:S04]  /*0230*/  @!P3 FADD R12, R12, R11 ;  /* 0x0000000b0c0cb221 */ /* 0x004fc80000000000 */
[----:B---3--:R-:W-:Y:S01]  /*0240*/  @!P0 FADD R12, R12, R5 ;  /* 0x000000050c0c8221 */ /* 0x008fe20000000000 */
[----:B------:R-:W-:-:S05]  /*0250*/  LEA R5, R2, UR4, 0x2 ;  /* 0x0000000402057c11 */ /* 0x000fca000f8e10ff */
[----:B------:R0:W-:Y:S01]  /*0260*/  STS [R5], R12 ;  /* 0x0000000c05007388 */ /* 0x0001e20000000800 */
[----:B------:R-:W-:Y:S01]  /*0270*/  BAR.SYNC.DEFER_BLOCKING 0x0 ;  /* 0x0000000000007b1d */ /* 0x000fe20000010000 */
[----:B------:R-:W-:-:S05]  /*0280*/  ISETP.NE.AND P2, PT, R2, RZ, PT ;  /* 0x000000ff0200720c */ /* 0x000fca0003f45270 */
[----:B------:R-:W-:Y:S08]  /*0290*/  @!P1 BRA `(.L_x_0) ;  /* 0x00000000002c9947 */ /* 0x000ff00003800000 */
.L_x_1:
[----:B------:R-:W-:-:S04]  /*02a0*/  SHF.R.U32.HI R8, RZ, 0x1, R3 ;  /* 0x00000001ff087819 */ /* 0x000fc80000011603 */
[----:B------:R-:W-:-:S13]  /*02b0*/  ISETP.GE.U32.AND P0, PT, R2, R8, PT ;  /* 0x000000080200720c */ /* 0x000fda0003f06070 */
[----:B------:R-:W-:Y:S01]  /*02c0*/  @!P0 LEA R4, R8, R5, 0x2 ;  /* 0x0000000508048211 */ /* 0x000fe200078e10ff */
[----:B------:R-:W-:Y:S05]  /*02d0*/  @!P0 LDS R7, [R5] ;  /* 0x0000000005078984 */ /* 0x000fea0000000800 */
[----:B------:R-:W1:Y:S02]  /*02e0*/  @!P0 LDS R4, [R4] ;  /* 0x0000000004048984 */ /* 0x000e640000000800 */
[----:B-1----:R-:W-:-:S05]  /*02f0*/  @!P0 FADD R6, R4, R7 ;  /* 0x0000000704068221 */ /* 0x002fca0000000000 */
[----:B------:R1:W-:Y:S01]  /*0300*/  @!P0 STS [R5], R6 ;  /* 0x0000000605008388 */ /* 0x0003e20000000800 */
[----:B------:R-:W-:Y:S01]  /*0310*/  BAR.SYNC.DEFER_BLOCKING 0x0 ;  /* 0x0000000000007b1d */ /* 0x000fe20000010000 */
[----:B------:R-:W-:Y:S02]  /*0320*/  ISETP.GT.U32.AND P0, PT, R3, 0x3, PT ;  /* 0x000000030300780c */ /* 0x000fe40003f04070 */
[----:B------:R-:W-:-:S11]  /*0330*/  MOV R3, R8 ;  /* 0x0000000800037202 */ /* 0x000fd60000000f00 */
[----:B-1----:R-:W-:Y:S05]  /*0340*/  @P0 BRA `(.L_x_1) ;  /* 0xfffffffc00d40947 */ /* 0x002fea000383ffff */
.L_x_0:
[----:B------:R-:W-:Y:S05]  /*0350*/  @P2 EXIT ;  /* 0x000000000000294d */ /* 0x000fea0003800000 */
[----:B------:R-:W1:Y:S01]  /*0360*/  S2UR UR5, SR_CgaCtaId ;  /* 0x00000000000579c3 */ /* 0x000e620000008800 */
[----:B------:R-:W-:-:S07]  /*0370*/  UMOV UR4, 0x400 ;  /* 0x0000040000047882 */ /* 0x000fce0000000000 */
[----:B------:R-:W2:Y:S01]  /*0380*/  LDC.64 R2, c[0x0][0x388] ;  /* 0x0000e200ff027b82 */ /* 0x000ea20000000a00 */
[----:B-1----:R-:W-:Y:S01]  /*0390*/  ULEA UR4, UR5, UR4, 0x18 ;  /* 0x0000000405047291 */ /* 0x002fe2000f8ec0ff */
[----:B--2---:R-:W-:-:S08]  /*03a0*/  IMAD.WIDE.U32 R2, R0, 0x4, R2 ;  /* 0x0000000400027825 */ /* 0x004fd000078e0002 */
[----:B0-----:R-:W0:Y:S04]  /*03b0*/  LDS R5, [UR4] ;  /* 0x00000004ff057984 */ /* 0x001e280008000800 */
[----:B0-----:R-:W-:Y:S01]  /*03c0*/  STG.E desc[UR6][R2.64], R5 ;  /* 0x0000000502007986 */ /* 0x001fe2000c101906 */
[----:B------:R-:W-:Y:S05]  /*03d0*/  EXIT ;  /* 0x000000000000794d */ /* 0x000fea0003800000 */
.L_x_2:
[----:B------:R-:W-:-:S00]  /*03e0*/  BRA `(.L_x_2) ;  /* 0xfffffffc00fc7947 */ /* 0x000fc0000383ffff */
[----:B------:R-:W-:-:S00]  /*03f0*/  NOP ;  /* 0x0000000000007918 */ /* 0x000fc00000000000 */
        /* <DEDUP_REMOVED lines=8> */
.L_x_3:


//--------------------- .nv.shared._Z13reduction_gpuPfS_i --------------------------
	.section	.nv.shared._Z13reduction_gpuPfS_i,"aw",@nobits
	.sectionflags	@""
	.align	4
.nv.shared._Z13reduction_gpuPfS_i:
	.zero		5120


//--------------------- .nv.shared.reserved.0     --------------------------
	.section	.nv.shared.reserved.0,"aw",@nobits
	.weak		__nv_reservedSMEM_offset_0_alias
	.size		__nv_reservedSMEM_offset_0_alias, 0, 64
	.other		__nv_reservedSMEM_offset_0_alias,@"STO_CUDA_RESERVED_SHARED STV_DEFAULT"
__nv_reservedSMEM_offset_0_alias:
	.zero		0
	.zero		64


//--------------------- .nv.constant0._Z13reduction_gpuPfS_i --------------------------
	.section	.nv.constant0._Z13reduction_gpuPfS_i,"a",@progbits
	.sectionflags	@""
	.align	4
.nv.constant0._Z13reduction_gpuPfS_i:
	.zero		916


//--------------------- SYMBOLS --------------------------

	.type		.nv.reservedSmem.offset0,@object
	.size		.nv.reservedSmem.offset0,0x4
	.type		.nv.reservedSmem.cap,@object
	.size		.nv.reservedSmem.cap,0x4
